//
// Generated by NVIDIA NVVM Compiler
//
// Compiler Build ID: CL-36424714
// Cuda compilation tools, release 13.0, V13.0.88
// Based on NVVM 20.0.0
//

.version 9.0
.target sm_100
.address_size 64

	// .globl	_Z21loop_workshare_kernelPfS_ii

.visible .entry _Z21loop_workshare_kernelPfS_ii(
	.param .u64 .ptr .align 1 _Z21loop_workshare_kernelPfS_ii_param_0,
	.param .u64 .ptr .align 1 _Z21loop_workshare_kernelPfS_ii_param_1,
	.param .u32 _Z21loop_workshare_kernelPfS_ii_param_2,
	.param .u32 _Z21loop_workshare_kernelPfS_ii_param_3
)
{
	.reg .pred 	%p<18>;
	.reg .b32 	%r<60>;
	.reg .b32 	%f<81>;
	.reg .b64 	%rd<16>;

	ld.param.u64 	%rd5, [_Z21loop_workshare_kernelPfS_ii_param_0];
	ld.param.u64 	%rd4, [_Z21loop_workshare_kernelPfS_ii_param_1];
	ld.param.u32 	%r30, [_Z21loop_workshare_kernelPfS_ii_param_2];
	ld.param.u32 	%r31, [_Z21loop_workshare_kernelPfS_ii_param_3];
	cvta.to.global.u64 	%rd1, %rd5;
	mov.u32 	%r32, %ctaid.z;
	mov.u32 	%r33, %ntid.z;
	mov.u32 	%r34, %tid.z;
	mad.lo.s32 	%r35, %r32, %r33, %r34;
	mov.u32 	%r36, %ctaid.y;
	mov.u32 	%r37, %ntid.y;
	mov.u32 	%r38, %tid.y;
	mad.lo.s32 	%r2, %r36, %r37, %r38;
	mov.u32 	%r39, %ctaid.x;
	mov.u32 	%r40, %ntid.x;
	mov.u32 	%r41, %tid.x;
	mad.lo.s32 	%r3, %r39, %r40, %r41;
	setp.lt.s32 	%p1, %r35, %r31;
	sub.s32 	%r42, %r30, %r31;
	setp.ge.s32 	%p2, %r35, %r42;
	or.pred  	%p3, %p1, %p2;
	@%p3 bra 	$L__BB0_18;
	setp.lt.s32 	%p4, %r2, %r31;
	setp.ge.u32 	%p5, %r2, %r42;
	or.pred  	%p6, %p4, %p5;
	@%p6 bra 	$L__BB0_18;
	setp.lt.s32 	%p7, %r3, %r31;
	setp.ge.s32 	%p8, %r3, %r42;
	or.pred  	%p9, %p7, %p8;
	@%p9 bra 	$L__BB0_18;
	neg.s32 	%r5, %r31;
	setp.lt.s32 	%p10, %r31, 0;
	mov.f32 	%f76, 0f00000000;
	@%p10 bra 	$L__BB0_17;
	shl.b32 	%r43, %r31, 1;
	and.b32  	%r6, %r43, 14;
	and.b32  	%r7, %r43, 6;
	and.b32  	%r8, %r31, 1;
	and.b32  	%r44, %r43, 2147483632;
	neg.s32 	%r9, %r44;
	add.s64 	%rd2, %rd1, 32;
	sub.s32 	%r10, %r3, %r31;
	mov.f32 	%f76, 0f00000000;
	mov.u32 	%r52, %r5;
$L__BB0_5:
	add.s32 	%r45, %r52, %r35;
	mad.lo.s32 	%r12, %r45, %r30, %r2;
	mov.u32 	%r53, %r5;
$L__BB0_6:
	setp.lt.u32 	%p11, %r31, 8;
	add.s32 	%r46, %r12, %r53;
	mul.lo.s32 	%r14, %r46, %r30;
	add.s32 	%r15, %r14, %r3;
	mov.u32 	%r57, %r5;
	@%p11 bra 	$L__BB0_9;
	add.s32 	%r54, %r10, %r14;
	mov.u32 	%r55, %r9;
	mov.u32 	%r57, %r5;
$L__BB0_8:
	.pragma "nounroll";
	mul.wide.s32 	%rd6, %r54, 4;
	add.s64 	%rd7, %rd2, %rd6;
	ld.global.f32 	%f16, [%rd7+-32];
	add.f32 	%f17, %f76, %f16;
	ld.global.f32 	%f18, [%rd7+-28];
	add.f32 	%f19, %f17, %f18;
	ld.global.f32 	%f20, [%rd7+-24];
	add.f32 	%f21, %f19, %f20;
	ld.global.f32 	%f22, [%rd7+-20];
	add.f32 	%f23, %f21, %f22;
	ld.global.f32 	%f24, [%rd7+-16];
	add.f32 	%f25, %f23, %f24;
	ld.global.f32 	%f26, [%rd7+-12];
	add.f32 	%f27, %f25, %f26;
	ld.global.f32 	%f28, [%rd7+-8];
	add.f32 	%f29, %f27, %f28;
	ld.global.f32 	%f30, [%rd7+-4];
	add.f32 	%f31, %f29, %f30;
	ld.global.f32 	%f32, [%rd7];
	add.f32 	%f33, %f31, %f32;
	ld.global.f32 	%f34, [%rd7+4];
	add.f32 	%f35, %f33, %f34;
	ld.global.f32 	%f36, [%rd7+8];
	add.f32 	%f37, %f35, %f36;
	ld.global.f32 	%f38, [%rd7+12];
	add.f32 	%f39, %f37, %f38;
	ld.global.f32 	%f40, [%rd7+16];
	add.f32 	%f41, %f39, %f40;
	ld.global.f32 	%f42, [%rd7+20];
	add.f32 	%f43, %f41, %f42;
	ld.global.f32 	%f44, [%rd7+24];
	add.f32 	%f45, %f43, %f44;
	ld.global.f32 	%f46, [%rd7+28];
	add.f32 	%f76, %f45, %f46;
	add.s32 	%r57, %r57, 16;
	add.s32 	%r55, %r55, 16;
	add.s32 	%r54, %r54, 16;
	setp.ne.s32 	%p12, %r55, 0;
	@%p12 bra 	$L__BB0_8;
$L__BB0_9:
	setp.lt.u32 	%p13, %r6, 7;
	@%p13 bra 	$L__BB0_11;
	add.s32 	%r47, %r15, %r57;
	mul.wide.s32 	%rd8, %r47, 4;
	add.s64 	%rd9, %rd1, %rd8;
	ld.global.f32 	%f47, [%rd9];
	add.f32 	%f48, %f76, %f47;
	ld.global.f32 	%f49, [%rd9+4];
	add.f32 	%f50, %f48, %f49;
	ld.global.f32 	%f51, [%rd9+8];
	add.f32 	%f52, %f50, %f51;
	ld.global.f32 	%f53, [%rd9+12];
	add.f32 	%f54, %f52, %f53;
	ld.global.f32 	%f55, [%rd9+16];
	add.f32 	%f56, %f54, %f55;
	ld.global.f32 	%f57, [%rd9+20];
	add.f32 	%f58, %f56, %f57;
	ld.global.f32 	%f59, [%rd9+24];
	add.f32 	%f60, %f58, %f59;
	ld.global.f32 	%f61, [%rd9+28];
	add.f32 	%f76, %f60, %f61;
	add.s32 	%r57, %r57, 8;
$L__BB0_11:
	setp.lt.u32 	%p14, %r7, 3;
	@%p14 bra 	$L__BB0_13;
	add.s32 	%r48, %r15, %r57;
	mul.wide.s32 	%rd10, %r48, 4;
	add.s64 	%rd11, %rd1, %rd10;
	ld.global.f32 	%f62, [%rd11];
	add.f32 	%f63, %f76, %f62;
	ld.global.f32 	%f64, [%rd11+4];
	add.f32 	%f65, %f63, %f64;
	ld.global.f32 	%f66, [%rd11+8];
	add.f32 	%f67, %f65, %f66;
	ld.global.f32 	%f68, [%rd11+12];
	add.f32 	%f76, %f67, %f68;
	add.s32 	%r57, %r57, 4;
$L__BB0_13:
	setp.eq.s32 	%p15, %r8, 0;
	add.s32 	%r49, %r15, %r57;
	mul.wide.s32 	%rd12, %r49, 4;
	add.s64 	%rd3, %rd1, %rd12;
	ld.global.f32 	%f69, [%rd3];
	add.f32 	%f76, %f76, %f69;
	@%p15 bra 	$L__BB0_15;
	ld.global.f32 	%f70, [%rd3+4];
	add.f32 	%f71, %f76, %f70;
	ld.global.f32 	%f72, [%rd3+8];
	add.f32 	%f76, %f71, %f72;
$L__BB0_15:
	add.s32 	%r28, %r53, 1;
	setp.ne.s32 	%p16, %r53, %r31;
	mov.u32 	%r53, %r28;
	@%p16 bra 	$L__BB0_6;
	add.s32 	%r29, %r52, 1;
	setp.ne.s32 	%p17, %r52, %r31;
	mov.u32 	%r52, %r29;
	@%p17 bra 	$L__BB0_5;
$L__BB0_17:
	mad.lo.s32 	%r50, %r30, %r35, %r2;
	mad.lo.s32 	%r51, %r50, %r30, %r3;
	cvta.to.global.u64 	%rd13, %rd4;
	mul.wide.s32 	%rd14, %r51, 4;
	add.s64 	%rd15, %rd13, %rd14;
	st.global.f32 	[%rd15], %f76;
$L__BB0_18:
	ret;

}


// ===== COMPILED SASS (sm_100) =====

	.target	sm_100

	.elftype	@"ET_EXEC"


//--------------------- .note.nv.tkinfo           --------------------------
	.section	.note.nv.tkinfo,"",@"SHT_NOTE"
	.sectionflags	@"SHF_NOTE_NV_TKINFO"
	.tkinfo
        /*0018*/ 	.word	0x00000002
        /*0030*/ 	.string	""
        /*0030*/ 	.string	"ptxas"
        /*0030*/ 	.string	"Cuda compilation tools, release 13.0, V13.0.88"
        /*0030*/ 	.string	"Build cuda_13.0.r13.0/compiler.36424714_0"
        /*0030*/ 	.string	"-arch sm_100 -m 64 "



//--------------------- .note.nv.cuinfo           --------------------------
	.section	.note.nv.cuinfo,"",@"SHT_NOTE"
	.sectionflags	@"SHF_NOTE_NV_CUINFO"
        /*0018*/ 	.short	0x0002
        /*001a*/ 	.short	0x0064
        /*001c*/ 	.short	0x0082
	.zero		2


//--------------------- .nv.info                  --------------------------
	.section	.nv.info,"",@"SHT_CUDA_INFO"
	.align	4


	//----- nvinfo : EIATTR_REGCOUNT
	.align		4
        /*0000*/ 	.byte	0x04, 0x2f
        /*0002*/ 	.short	(.L_1 - .L_0)
	.align		4
.L_0:
        /*0004*/ 	.word	index@(_Z21loop_workshare_kernelPfS_ii)
        /*0008*/ 	.word	0x00000020


	//----- nvinfo : EIATTR_FRAME_SIZE
	.align		4
.L_1:
        /*000c*/ 	.byte	0x04, 0x11
        /*000e*/ 	.short	(.L_3 - .L_2)
	.align		4
.L_2:
        /*0010*/ 	.word	index@(_Z21loop_workshare_kernelPfS_ii)
        /*0014*/ 	.word	0x00000000


	//----- nvinfo : EIATTR_MIN_STACK_SIZE
	.align		4
.L_3:
        /*0018*/ 	.byte	0x04, 0x12
        /*001a*/ 	.short	(.L_5 - .L_4)
	.align		4
.L_4:
        /*001c*/ 	.word	index@(_Z21loop_workshare_kernelPfS_ii)
        /*0020*/ 	.word	0x00000000
.L_5:


//--------------------- .nv.compat                --------------------------
	.section	.nv.compat,"",@"SHT_CUDA_COMPAT_INFO"
	.align	4
        /*0000*/ 	.byte	0x02, 0x09, 0x00, 0x00, 0x02, 0x02, 0x01, 0x00, 0x02, 0x05, 0x05, 0x00, 0x03, 0x07, 0x01, 0x01
        /*0010*/ 	.byte	0x02, 0x03, 0x00, 0x00, 0x02, 0x06, 0x01, 0x00, 0x04, 0x0b, 0x08, 0x00, 0x09, 0x00, 0x00, 0x00
        /*0020*/ 	.byte	0x00, 0x00, 0x00, 0x00


//--------------------- .nv.info._Z21loop_workshare_kernelPfS_ii --------------------------
	.section	.nv.info._Z21loop_workshare_kernelPfS_ii,"",@"SHT_CUDA_INFO"
	.sectionflags	@""
	.align	4


	//----- nvinfo : EIATTR_CUDA_API_VERSION
	.align		4
        /*0000*/ 	.byte	0x04, 0x37
        /*0002*/ 	.short	(.L_7 - .L_6)
.L_6:
        /*0004*/ 	.word	0x00000082


	//----- nvinfo : EIATTR_KPARAM_INFO
	.align		4
.L_7:
        /*0008*/ 	.byte	0x04, 0x17
        /*000a*/ 	.short	(.L_9 - .L_8)
.L_8:
        /*000c*/ 	.word	0x00000000
        /*0010*/ 	.short	0x0003
        /*0012*/ 	.short	0x0014
        /*0014*/ 	.byte	0x00, 0xf0, 0x11, 0x00


	//----- nvinfo : EIATTR_KPARAM_INFO
	.align		4
.L_9:
        /*0018*/ 	.byte	0x04, 0x17
        /*001a*/ 	.short	(.L_11 - .L_10)
.L_10:
        /*001c*/ 	.word	0x00000000
        /*0020*/ 	.short	0x0002
        /*0022*/ 	.short	0x0010
        /*0024*/ 	.byte	0x00, 0xf0, 0x11, 0x00


	//----- nvinfo : EIATTR_KPARAM_INFO
	.align		4
.L_11:
        /*0028*/ 	.byte	0x04, 0x17
        /*002a*/ 	.short	(.L_13 - .L_12)
.L_12:
        /*002c*/ 	.word	0x00000000
        /*0030*/ 	.short	0x0001
        /*0032*/ 	.short	0x0008
        /*0034*/ 	.byte	0x00, 0xf5, 0x21, 0x00


	//----- nvinfo : EIATTR_KPARAM_INFO
	.align		4
.L_13:
        /*0038*/ 	.byte	0x04, 0x17
        /*003a*/ 	.short	(.L_15 - .L_14)
.L_14:
        /*003c*/ 	.word	0x00000000
        /*0040*/ 	.short	0x0000
        /*0042*/ 	.short	0x0000
        /*0044*/ 	.byte	0x00, 0xf5, 0x21, 0x00


	//----- nvinfo : EIATTR_SPARSE_MMA_MASK
	.align		4
.L_15:
        /*0048*/ 	.byte	0x03, 0x50
        /*004a*/ 	.short	0x0000


	//----- nvinfo : EIATTR_MAXREG_COUNT
	.align		4
        /*004c*/ 	.byte	0x03, 0x1b
        /*004e*/ 	.short	0x00ff


	//----- nvinfo : EIATTR_MERCURY_ISA_VERSION
	.align		4
        /*0050*/ 	.byte	0x03, 0x5f
        /*0052*/ 	.short	0x0101


	//----- nvinfo : EIATTR_VRC_CTA_INIT_COUNT
	.align		4
        /*0054*/ 	.byte	0x02, 0x4a
	.zero		1
	.zero		1


	//----- nvinfo : EIATTR_EXIT_INSTR_OFFSETS
	.align		4
        /*0058*/ 	.byte	0x04, 0x1c
        /*005a*/ 	.short	(.L_17 - .L_16)


	//   ....[0]....
.L_16:
        /*005c*/ 	.word	0x00000110


	//   ....[1]....
        /*0060*/ 	.word	0x00000140


	//   ....[2]....
        /*0064*/ 	.word	0x00000170


	//   ....[3]....
        /*0068*/ 	.word	0x00000920


	//----- nvinfo : EIATTR_CBANK_PARAM_SIZE
	.align		4
.L_17:
        /*006c*/ 	.byte	0x03, 0x19
        /*006e*/ 	.short	0x0018


	//----- nvinfo : EIATTR_PARAM_CBANK
	.align		4
        /*0070*/ 	.byte	0x04, 0x0a
        /*0072*/ 	.short	(.L_19 - .L_18)
	.align		4
.L_18:
        /*0074*/ 	.word	index@(.nv.constant0._Z21loop_workshare_kernelPfS_ii)
        /*0078*/ 	.short	0x0380
        /*007a*/ 	.short	0x0018


	//----- nvinfo : EIATTR_SW_WAR
	.align		4
.L_19:
        /*007c*/ 	.byte	0x04, 0x36
        /*007e*/ 	.short	(.L_21 - .L_20)
.L_20:
        /*0080*/ 	.word	0x00000008
.L_21:


//--------------------- .nv.callgraph             --------------------------
	.section	.nv.callgraph,"",@"SHT_CUDA_CALLGRAPH"
	.align	4
	.sectionentsize	8
	.align		4
        /*0000*/ 	.word	0x00000000
	.align		4
        /*0004*/ 	.word	0xffffffff
	.align		4
        /*0008*/ 	.word	0x00000000
	.align		4
        /*000c*/ 	.word	0xfffffffe
	.align		4
        /*0010*/ 	.word	0x00000000
	.align		4
        /*0014*/ 	.word	0xfffffffd
	.align		4
        /*0018*/ 	.word	0x00000000
	.align		4
        /*001c*/ 	.word	0xfffffffc


//--------------------- .text._Z21loop_workshare_kernelPfS_ii --------------------------
	.section	.text._Z21loop_workshare_kernelPfS_ii,"ax",@progbits
	.align	128
        .global         _Z21loop_workshare_kernelPfS_ii
        .type           _Z21loop_workshare_kernelPfS_ii,@function
        .size           _Z21loop_workshare_kernelPfS_ii,(.L_x_6 - _Z21loop_workshare_kernelPfS_ii)
        .other          _Z21loop_workshare_kernelPfS_ii,@"STO_CUDA_ENTRY STV_DEFAULT"
_Z21loop_workshare_kernelPfS_ii:
.text._Z21loop_workshare_kernelPfS_ii:
[----:B------:R-:W-:Y:S01]  /*0000*/  LDC R1, c[0x0][0x37c] ;  /* 0x0000df00ff017b82 */ /* 0x000fe20000000800 */
[----:B------:R-:W0:Y:S07]  /*0010*/  S2R R5, SR_TID.Z ;  /* 0x0000000000057919 */ /* 0x000e2e0000002300 */
[----:B------:R-:W0:Y:S01]  /*0020*/  S2UR UR4, SR_CTAID.Z ;  /* 0x00000000000479c3 */ /* 0x000e220000002700 */
[----:B------:R-:W1:Y:S01]  /*0030*/  S2R R4, SR_TID.Y ;  /* 0x0000000000047919 */ /* 0x000e620000002200 */
[----:B------:R-:W2:Y:S06]  /*0040*/  S2R R7, SR_TID.X ;  /* 0x0000000000077919 */ /* 0x000eac0000002100 */
[----:B------:R-:W0:Y:S08]  /*0050*/  LDC R0, c[0x0][0x368] ;  /* 0x0000da00ff007b82 */ /* 0x000e300000000800 */
[----:B------:R-:W3:Y:S08]  /*0060*/  LDC.64 R2, c[0x0][0x390] ;  /* 0x0000e400ff027b82 */ /* 0x000ef00000000a00 */
[----:B------:R-:W1:Y:S08]  /*0070*/  LDC R11, c[0x0][0x364] ;  /* 0x0000d900ff0b7b82 */ /* 0x000e700000000800 */
[----:B------:R-:W1:Y:S01]  /*0080*/  S2UR UR5, SR_CTAID.Y ;  /* 0x00000000000579c3 */ /* 0x000e620000002600 */
[----:B0-----:R-:W-:-:S07]  /*0090*/  IMAD R0, R0, UR4, R5 ;  /* 0x0000000400007c24 */ /* 0x001fce000f8e0205 */
[----:B------:R-:W2:Y:S01]  /*00a0*/  S2UR UR6, SR_CTAID.X ;  /* 0x00000000000679c3 */ /* 0x000ea20000002500 */
[----:B---3--:R-:W-:-:S04]  /*00b0*/  IADD3 R5, PT, PT, R2, -R3, RZ ;  /* 0x8000000302057210 */ /* 0x008fc80007ffe0ff */
[----:B------:R-:W-:-:S03]  /*00c0*/  ISETP.GE.AND P0, PT, R0, R5, PT ;  /* 0x000000050000720c */ /* 0x000fc60003f06270 */
[----:B------:R-:W2:Y:S01]  /*00d0*/  LDC R10, c[0x0][0x360] ;  /* 0x0000d800ff0a7b82 */ /* 0x000ea20000000800 */
[----:B------:R-:W-:Y:S01]  /*00e0*/  ISETP.LT.OR P0, PT, R0, R3, P0 ;  /* 0x000000030000720c */ /* 0x000fe20000701670 */
[----:B-1----:R-:W-:Y:S02]  /*00f0*/  IMAD R11, R11, UR5, R4 ;  /* 0x000000050b0b7c24 */ /* 0x002fe4000f8e0204 */
[----:B--2---:R-:W-:-:S10]  /*0100*/  IMAD R10, R10, UR6, R7 ;  /* 0x000000060a0a7c24 */ /* 0x004fd4000f8e0207 */
[----:B------:R-:W-:Y:S05]  /*0110*/  @P0 EXIT ;  /* 0x000000000000094d */ /* 0x000fea0003800000 */
[----:B------:R-:W-:-:S04]  /*0120*/  ISETP.GE.U32.AND P0, PT, R11, R5, PT ;  /* 0x000000050b00720c */ /* 0x000fc80003f06070 */
[----:B------:R-:W-:-:S13]  /*0130*/  ISETP.LT.OR P0, PT, R11, R3, P0 ;  /* 0x000000030b00720c */ /* 0x000fda0000701670 */
[----:B------:R-:W-:Y:S05]  /*0140*/  @P0 EXIT ;  /* 0x000000000000094d */ /* 0x000fea0003800000 */
[----:B------:R-:W-:-:S04]  /*0150*/  ISETP.GE.AND P0, PT, R10, R5, PT ;  /* 0x000000050a00720c */ /* 0x000fc80003f06270 */
[----:B------:R-:W-:-:S13]  /*0160*/  ISETP.LT.OR P0, PT, R10, R3, P0 ;  /* 0x000000030a00720c */ /* 0x000fda0000701670 */
[----:B------:R-:W-:Y:S05]  /*0170*/  @P0 EXIT ;  /* 0x000000000000094d */ /* 0x000fea0003800000 */
[----:B------:R-:W-:Y:S01]  /*0180*/  ISETP.GE.AND P0, PT, R3, RZ, PT ;  /* 0x000000ff0300720c */ /* 0x000fe20003f06270 */
[----:B------:R-:W0:Y:S01]  /*0190*/  LDCU.64 UR6, c[0x0][0x358] ;  /* 0x00006b00ff0677ac */ /* 0x000e220008000a00 */
[----:B------:R-:W-:-:S11]  /*01a0*/  HFMA2 R18, -RZ, RZ, 0, 0 ;  /* 0x00000000ff127431 */ /* 0x000fd600000001ff */
[----:B------:R-:W-:Y:S05]  /*01b0*/  @!P0 BRA `(.L_x_0) ;  /* 0x0000000400c48947 */ /* 0x000fea0003800000 */
[----:B------:R-:W1:Y:S01]  /*01c0*/  LDCU.64 UR4, c[0x0][0x380] ;  /* 0x00007000ff0477ac */ /* 0x000e620008000a00 */
[C---:B------:R-:W-:Y:S02]  /*01d0*/  SHF.L.U32 R2, R3.reuse, 0x1, RZ ;  /* 0x0000000103027819 */ /* 0x040fe400000006ff */
[----:B------:R-:W-:Y:S02]  /*01e0*/  IADD3 R12, PT, PT, -R3, RZ, RZ ;  /* 0x000000ff030c7210 */ /* 0x000fe40007ffe1ff */
[C---:B------:R-:W-:Y:S02]  /*01f0*/  LOP3.LUT R4, R2.reuse, 0xe, RZ, 0xc0, !PT ;  /* 0x0000000e02047812 */ /* 0x040fe400078ec0ff */
[C---:B------:R-:W-:Y:S02]  /*0200*/  LOP3.LUT R5, R2.reuse, 0x6, RZ, 0xc0, !PT ;  /* 0x0000000602057812 */ /* 0x040fe400078ec0ff */
[----:B------:R-:W-:Y:S02]  /*0210*/  LOP3.LUT R14, R2, 0x7ffffff0, RZ, 0xc0, !PT ;  /* 0x7ffffff0020e7812 */ /* 0x000fe400078ec0ff */
[----:B------:R-:W-:-:S02]  /*0220*/  ISETP.GE.U32.AND P0, PT, R4, 0x7, PT ;  /* 0x000000070400780c */ /* 0x000fc40003f06070 */
[----:B------:R-:W-:Y:S02]  /*0230*/  ISETP.GE.U32.AND P1, PT, R5, 0x3, PT ;  /* 0x000000030500780c */ /* 0x000fe40003f26070 */
[----:B------:R-:W-:Y:S02]  /*0240*/  IADD3 R13, PT, PT, R10, -R3, RZ ;  /* 0x800000030a0d7210 */ /* 0x000fe40007ffe0ff */
[----:B------:R-:W-:Y:S01]  /*0250*/  MOV R18, RZ ;  /* 0x000000ff00127202 */ /* 0x000fe20000000f00 */
[----:B-1----:R-:W-:Y:S01]  /*0260*/  UIADD3 UR4, UP0, UPT, UR4, 0x20, URZ ;  /* 0x0000002004047890 */ /* 0x002fe2000ff1e0ff */
[----:B------:R-:W-:Y:S02]  /*0270*/  MOV R15, R12 ;  /* 0x0000000c000f7202 */ /* 0x000fe40000000f00 */
[----:B------:R-:W-:Y:S01]  /*0280*/  IADD3 R14, PT, PT, -R14, RZ, RZ ;  /* 0x000000ff0e0e7210 */ /* 0x000fe20007ffe1ff */
[----:B------:R-:W-:-:S12]  /*0290*/  UIADD3.X UR5, UPT, UPT, URZ, UR5, URZ, UP0, !UPT ;  /* 0x00000005ff057290 */ /* 0x000fd800087fe4ff */
.L_x_4:
[----:B------:R-:W1:Y:S01]  /*02a0*/  LDCU.64 UR8, c[0x0][0x390] ;  /* 0x00007200ff0877ac */ /* 0x000e620008000a00 */
[----:B------:R-:W-:Y:S02]  /*02b0*/  IADD3 R16, PT, PT, R0, R15, RZ ;  /* 0x0000000f00107210 */ /* 0x000fe40007ffe0ff */
[----:B------:R-:W-:Y:S02]  /*02c0*/  MOV R17, R12 ;  /* 0x0000000c00117202 */ /* 0x000fe40000000f00 */
[C---:B-1----:R-:W-:Y:S01]  /*02d0*/  ISETP.NE.AND P2, PT, R15.reuse, UR9, PT ;  /* 0x000000090f007c0c */ /* 0x042fe2000bf45270 */
[----:B------:R-:W-:Y:S01]  /*02e0*/  IMAD R16, R16, UR8, R11 ;  /* 0x0000000810107c24 */ /* 0x000fe2000f8e020b */
[----:B------:R-:W-:-:S11]  /*02f0*/  IADD3 R15, PT, PT, R15, 0x1, RZ ;  /* 0x000000010f0f7810 */ /* 0x000fd60007ffe0ff */
.L_x_3:
[----:B------:R-:W1:Y:S01]  /*0300*/  LDC.64 R2, c[0x0][0x390] ;  /* 0x0000e400ff027b82 */ /* 0x000e620000000a00 */
[----:B------:R-:W-:Y:S02]  /*0310*/  IADD3 R19, PT, PT, R16, R17, RZ ;  /* 0x0000001110137210 */ /* 0x000fe40007ffe0ff */
[----:B------:R-:W-:-:S05]  /*0320*/  MOV R8, R12 ;  /* 0x0000000c00087202 */ /* 0x000fca0000000f00 */
[----:B------:R-:W2:Y:S01]  /*0330*/  LDC.64 R4, c[0x0][0x380] ;  /* 0x0000e000ff047b82 */ /* 0x000ea20000000a00 */
[----:B-1----:R-:W-:Y:S01]  /*0340*/  ISETP.GE.U32.AND P3, PT, R3, 0x8, PT ;  /* 0x000000080300780c */ /* 0x002fe20003f66070 */
[----:B------:R-:W-:-:S12]  /*0350*/  IMAD R9, R19, R2, R10 ;  /* 0x0000000213097224 */ /* 0x000fd800078e020a */
[----:B--2---:R-:W-:Y:S05]  /*0360*/  @!P3 BRA `(.L_x_1) ;  /* 0x0000000000acb947 */ /* 0x004fea0003800000 */
[----:B------:R-:W-:Y:S01]  /*0370*/  IMAD R19, R19, R2, R13 ;  /* 0x0000000213137224 */ /* 0x000fe200078e020d */
[----:B------:R-:W-:Y:S02]  /*0380*/  MOV R20, R14 ;  /* 0x0000000e00147202 */ /* 0x000fe40000000f00 */
[----:B------:R-:W-:-:S07]  /*0390*/  MOV R8, R12 ;  /* 0x0000000c00087202 */ /* 0x000fce0000000f00 */
.L_x_2:
[----:B------:R-:W-:Y:S02]  /*03a0*/  MOV R6, UR4 ;  /* 0x0000000400067c02 */ /* 0x000fe40008000f00 */
[----:B------:R-:W-:-:S03]  /*03b0*/  MOV R7, UR5 ;  /* 0x0000000500077c02 */ /* 0x000fc60008000f00 */
[----:B------:R-:W-:-:S05]  /*03c0*/  IMAD.WIDE R6, R19, 0x4, R6 ;  /* 0x0000000413067825 */ /* 0x000fca00078e0206 */
[----:B0-----:R-:W2:Y:S04]  /*03d0*/  LDG.E R25, desc[UR6][R6.64+-0x20] ;  /* 0xffffe00606197981 */ /* 0x001ea8000c1e1900 */
[----:B------:R-:W3:Y:S04]  /*03e0*/  LDG.E R27, desc[UR6][R6.64+-0x1c] ;  /* 0xffffe406061b7981 */ /* 0x000ee8000c1e1900 */
[----:B------:R-:W4:Y:S04]  /*03f0*/  LDG.E R21, desc[UR6][R6.64+-0x18] ;  /* 0xffffe80606157981 */ /* 0x000f28000c1e1900 */
[----:B------:R-:W5:Y:S04]  /*0400*/  LDG.E R22, desc[UR6][R6.64+-0x14] ;  /* 0xffffec0606167981 */ /* 0x000f68000c1e1900 */
[----:B------:R-:W5:Y:S04]  /*0410*/  LDG.E R23, desc[UR6][R6.64+-0x10] ;  /* 0xfffff00606177981 */ /* 0x000f68000c1e1900 */
[----:B------:R-:W5:Y:S01]  /*0420*/  LDG.E R24, desc[UR6][R6.64+-0xc] ;  /* 0xfffff40606187981 */ /* 0x000f62000c1e1900 */
[----:B--2---:R-:W-:-:S03]  /*0430*/  FADD R18, R25, R18 ;  /* 0x0000001219127221 */ /* 0x004fc60000000000 */
[----:B------:R-:W2:Y:S01]  /*0440*/  LDG.E R25, desc[UR6][R6.64+-0x8] ;  /* 0xfffff80606197981 */ /* 0x000ea2000c1e1900 */
[----:B---3--:R-:W-:-:S03]  /*0450*/  FADD R26, R18, R27 ;  /* 0x0000001b121a7221 */ /* 0x008fc60000000000 */
[----:B------:R-:W3:Y:S01]  /*0460*/  LDG.E R18, desc[UR6][R6.64+-0x4] ;  /* 0xfffffc0606127981 */ /* 0x000ee2000c1e1900 */
[----:B----4-:R-:W-:-:S03]  /*0470*/  FADD R27, R26, R21 ;  /* 0x000000151a1b7221 */ /* 0x010fc60000000000 */
[----:B------:R-:W4:Y:S01]  /*0480*/  LDG.E R21, desc[UR6][R6.64] ;  /* 0x0000000606157981 */ /* 0x000f22000c1e1900 */
[----:B-----5:R-:W-:-:S03]  /*0490*/  FADD R26, R27, R22 ;  /* 0x000000161b1a7221 */ /* 0x020fc60000000000 */
[----:B------:R-:W5:Y:S01]  /*04a0*/  LDG.E R22, desc[UR6][R6.64+0x4] ;  /* 0x0000040606167981 */ /* 0x000f62000c1e1900 */
[----:B------:R-:W-:-:S03]  /*04b0*/  FADD R27, R26, R23 ;  /* 0x000000171a1b7221 */ /* 0x000fc60000000000 */
[----:B------:R-:W5:Y:S01]  /*04c0*/  LDG.E R23, desc[UR6][R6.64+0x8] ;  /* 0x0000080606177981 */ /* 0x000f62000c1e1900 */
[----:B------:R-:W-:-:S03]  /*04d0*/  FADD R26, R27, R24 ;  /* 0x000000181b1a7221 */ /* 0x000fc60000000000 */
[----:B------:R-:W5:Y:S01]  /*04e0*/  LDG.E R24, desc[UR6][R6.64+0xc] ;  /* 0x00000c0606187981 */ /* 0x000f62000c1e1900 */
[----:B--2---:R-:W-:-:S03]  /*04f0*/  FADD R27, R26, R25 ;  /* 0x000000191a1b7221 */ /* 0x004fc60000000000 */
[----:B------:R-:W2:Y:S01]  /*0500*/  LDG.E R25, desc[UR6][R6.64+0x10] ;  /* 0x0000100606197981 */ /* 0x000ea2000c1e1900 */
[----:B---3--:R-:W-:-:S03]  /*0510*/  FADD R26, R27, R18 ;  /* 0x000000121b1a7221 */ /* 0x008fc60000000000 */
[----:B------:R-:W3:Y:S01]  /*0520*/  LDG.E R18, desc[UR6][R6.64+0x14] ;  /* 0x0000140606127981 */ /* 0x000ee2000c1e1900 */
[----:B----4-:R-:W-:-:S03]  /*0530*/  FADD R27, R26, R21 ;  /* 0x000000151a1b7221 */ /* 0x010fc60000000000 */
[----:B------:R-:W4:Y:S04]  /*0540*/  LDG.E R21, desc[UR6][R6.64+0x18] ;  /* 0x0000180606157981 */ /* 0x000f28000c1e1900 */
[----:B------:R-:W4:Y:S01]  /*0550*/  LDG.E R26, desc[UR6][R6.64+0x1c] ;  /* 0x00001c06061a7981 */ /* 0x000f22000c1e1900 */
[----:B-----5:R-:W-:Y:S01]  /*0560*/  FADD R22, R27, R22 ;  /* 0x000000161b167221 */ /* 0x020fe20000000000 */
[----:B------:R-:W-:Y:S02]  /*0570*/  IADD3 R20, PT, PT, R20, 0x10, RZ ;  /* 0x0000001014147810 */ /* 0x000fe40007ffe0ff */
[----:B------:R-:W-:Y:S01]  /*0580*/  IADD3 R8, PT, PT, R8, 0x10, RZ ;  /* 0x0000001008087810 */ /* 0x000fe20007ffe0ff */
[----:B------:R-:W-:Y:S01]  /*0590*/  FADD R23, R22, R23 ;  /* 0x0000001716177221 */ /* 0x000fe20000000000 */
[----:B------:R-:W-:-:S02]  /*05a0*/  ISETP.NE.AND P3, PT, R20, RZ, PT ;  /* 0x000000ff1400720c */ /* 0x000fc40003f65270 */
[----:B------:R-:W-:Y:S01]  /*05b0*/  IADD3 R19, PT, PT, R19, 0x10, RZ ;  /* 0x0000001013137810 */ /* 0x000fe20007ffe0ff */
[----:B------:R-:W-:-:S04]  /*05c0*/  FADD R24, R23, R24 ;  /* 0x0000001817187221 */ /* 0x000fc80000000000 */
[----:B--2---:R-:W-:-:S04]  /*05d0*/  FADD R25, R24, R25 ;  /* 0x0000001918197221 */ /* 0x004fc80000000000 */
[----:B---3--:R-:W-:-:S04]  /*05e0*/  FADD R18, R25, R18 ;  /* 0x0000001219127221 */ /* 0x008fc80000000000 */
[----:B----4-:R-:W-:-:S04]  /*05f0*/  FADD R21, R18, R21 ;  /* 0x0000001512157221 */ /* 0x010fc80000000000 */
[----:B------:R-:W-:Y:S01]  /*0600*/  FADD R18, R21, R26 ;  /* 0x0000001a15127221 */ /* 0x000fe20000000000 */
[----:B------:R-:W-:Y:S06]  /*0610*/  @P3 BRA `(.L_x_2) ;  /* 0xfffffffc00603947 */ /* 0x000fec000383ffff */
.L_x_1:
[----:B------:R-:W-:-:S05]  /*0620*/  @P0 IADD3 R7, PT, PT, R9, R8, RZ ;  /* 0x0000000809070210 */ /* 0x000fca0007ffe0ff */
[----:B------:R-:W-:-:S05]  /*0630*/  @P0 IMAD.WIDE R6, R7, 0x4, R4 ;  /* 0x0000000407060825 */ /* 0x000fca00078e0204 */
[----:B0-----:R-:W2:Y:S04]  /*0640*/  @P0 LDG.E R21, desc[UR6][R6.64] ;  /* 0x0000000606150981 */ /* 0x001ea8000c1e1900 */
[----:B------:R-:W3:Y:S04]  /*0650*/  @P0 LDG.E R24, desc[UR6][R6.64+0x4] ;  /* 0x0000040606180981 */ /* 0x000ee8000c1e1900 */
[----:B------:R-:W4:Y:S04]  /*0660*/  @P0 LDG.E R22, desc[UR6][R6.64+0x8] ;  /* 0x0000080606160981 */ /* 0x000f28000c1e1900 */
[----:B------:R-:W5:Y:S01]  /*0670*/  @P0 LDG.E R19, desc[UR6][R6.64+0xc] ;  /* 0x00000c0606130981 */ /* 0x000f62000c1e1900 */
[----:B------:R-:W-:-:S03]  /*0680*/  @P0 IADD3 R8, PT, PT, R8, 0x8, RZ ;  /* 0x0000000808080810 */ /* 0x000fc60007ffe0ff */
[----:B------:R-:W5:Y:S01]  /*0690*/  @P0 LDG.E R20, desc[UR6][R6.64+0x10] ;  /* 0x0000100606140981 */ /* 0x000f62000c1e1900 */
[C---:B------:R-:W-:Y:S02]  /*06a0*/  @P1 IADD3 R29, PT, PT, R9.reuse, R8, RZ ;  /* 0x00000008091d1210 */ /* 0x040fe40007ffe0ff */
[----:B------:R-:W-:Y:S01]  /*06b0*/  @P1 IADD3 R8, PT, PT, R8, 0x4, RZ ;  /* 0x0000000408081810 */ /* 0x000fe20007ffe0ff */
[----:B------:R-:W5:Y:S03]  /*06c0*/  @P0 LDG.E R23, desc[UR6][R6.64+0x14] ;  /* 0x0000140606170981 */ /* 0x000f66000c1e1900 */
[----:B------:R-:W-:Y:S01]  /*06d0*/  IADD3 R27, PT, PT, R9, R8, RZ ;  /* 0x00000008091b7210 */ /* 0x000fe20007ffe0ff */
[----:B------:R-:W5:Y:S01]  /*06e0*/  @P0 LDG.E R25, desc[UR6][R6.64+0x18] ;  /* 0x0000180606190981 */ /* 0x000f62000c1e1900 */
[----:B------:R-:W-:-:S03]  /*06f0*/  @P1 IMAD.WIDE R8, R29, 0x4, R4 ;  /* 0x000000041d081825 */ /* 0x000fc600078e0204 */
[----:B------:R-:W5:Y:S01]  /*0700*/  @P0 LDG.E R26, desc[UR6][R6.64+0x1c] ;  /* 0x00001c06061a0981 */ /* 0x000f62000c1e1900 */
[----:B------:R-:W-:Y:S01]  /*0710*/  IMAD.WIDE R4, R27, 0x4, R4 ;  /* 0x000000041b047825 */ /* 0x000fe200078e0204 */
[----:B------:R-:W-:Y:S02]  /*0720*/  LOP3.LUT P3, RZ, R3, 0x1, RZ, 0xc0, !PT ;  /* 0x0000000103ff7812 */ /* 0x000fe4000786c0ff */
[----:B------:R-:W5:Y:S11]  /*0730*/  @P1 LDG.E R28, desc[UR6][R8.64+0xc] ;  /* 0x00000c06081c1981 */ /* 0x000f76000c1e1900 */
[----:B------:R-:W5:Y:S04]  /*0740*/  @P3 LDG.E R7, desc[UR6][R4.64+0x4] ;  /* 0x0000040604073981 */ /* 0x000f68000c1e1900 */
[----:B------:R-:W5:Y:S01]  /*0750*/  @P3 LDG.E R6, desc[UR6][R4.64+0x8] ;  /* 0x0000080604063981 */ /* 0x000f62000c1e1900 */
[----:B--2---:R-:W-:-:S03]  /*0760*/  @P0 FADD R27, R18, R21 ;  /* 0x00000015121b0221 */ /* 0x004fc60000000000 */
[----:B------:R-:W2:Y:S01]  /*0770*/  @P1 LDG.E R21, desc[UR6][R8.64] ;  /* 0x0000000608151981 */ /* 0x000ea2000c1e1900 */
[----:B---3--:R-:W-:-:S03]  /*0780*/  @P0 FADD R29, R27, R24 ;  /* 0x000000181b1d0221 */ /* 0x008fc60000000000 */
[----:B------:R-:W3:Y:S04]  /*0790*/  @P1 LDG.E R24, desc[UR6][R8.64+0x4] ;  /* 0x0000040608181981 */ /* 0x000ee8000c1e1900 */
[----:B------:R-:W3:Y:S01]  /*07a0*/  @P1 LDG.E R27, desc[UR6][R8.64+0x8] ;  /* 0x00000806081b1981 */ /* 0x000ee2000c1e1900 */
[----:B----4-:R-:W-:-:S03]  /*07b0*/  @P0 FADD R22, R29, R22 ;  /* 0x000000161d160221 */ /* 0x010fc60000000000 */
[----:B------:R-:W4:Y:S01]  /*07c0*/  LDG.E R29, desc[UR6][R4.64] ;  /* 0x00000006041d7981 */ /* 0x000f22000c1e1900 */
[----:B-----5:R-:W-:-:S04]  /*07d0*/  @P0 FADD R19, R22, R19 ;  /* 0x0000001316130221 */ /* 0x020fc80000000000 */
[----:B------:R-:W-:-:S04]  /*07e0*/  @P0 FADD R20, R19, R20 ;  /* 0x0000001413140221 */ /* 0x000fc80000000000 */
[----:B------:R-:W-:-:S04]  /*07f0*/  @P0 FADD R20, R20, R23 ;  /* 0x0000001714140221 */ /* 0x000fc80000000000 */
[----:B------:R-:W-:-:S04]  /*0800*/  @P0 FADD R25, R20, R25 ;  /* 0x0000001914190221 */ /* 0x000fc80000000000 */
[----:B------:R-:W-:Y:S01]  /*0810*/  @P0 FADD R18, R25, R26 ;  /* 0x0000001a19120221 */ /* 0x000fe20000000000 */
[C---:B------:R-:W-:Y:S02]  /*0820*/  ISETP.NE.AND P4, PT, R17.reuse, R3, PT ;  /* 0x000000031100720c */ /* 0x040fe40003f85270 */
[----:B------:R-:W-:Y:S01]  /*0830*/  IADD3 R17, PT, PT, R17, 0x1, RZ ;  /* 0x0000000111117810 */ /* 0x000fe20007ffe0ff */
[----:B--2---:R-:W-:-:S04]  /*0840*/  @P1 FADD R21, R18, R21 ;  /* 0x0000001512151221 */ /* 0x004fc80000000000 */
[----:B---3--:R-:W-:-:S04]  /*0850*/  @P1 FADD R24, R21, R24 ;  /* 0x0000001815181221 */ /* 0x008fc80000000000 */
[----:B------:R-:W-:-:S04]  /*0860*/  @P1 FADD R27, R24, R27 ;  /* 0x0000001b181b1221 */ /* 0x000fc80000000000 */
[----:B------:R-:W-:-:S04]  /*0870*/  @P1 FADD R18, R27, R28 ;  /* 0x0000001c1b121221 */ /* 0x000fc80000000000 */
[----:B----4-:R-:W-:-:S04]  /*0880*/  FADD R18, R29, R18 ;  /* 0x000000121d127221 */ /* 0x010fc80000000000 */
[----:B------:R-:W-:-:S04]  /*0890*/  @P3 FADD R7, R18, R7 ;  /* 0x0000000712073221 */ /* 0x000fc80000000000 */
[----:B------:R-:W-:Y:S01]  /*08a0*/  @P3 FADD R18, R7, R6 ;  /* 0x0000000607123221 */ /* 0x000fe20000000000 */
[----:B------:R-:W-:Y:S06]  /*08b0*/  @P4 BRA `(.L_x_3) ;  /* 0xfffffff800904947 */ /* 0x000fec000383ffff */
[----:B------:R-:W-:Y:S05]  /*08c0*/  @P2 BRA `(.L_x_4) ;  /* 0xfffffff800742947 */ /* 0x000fea000383ffff */
.L_x_0:
[----:B------:R-:W1:Y:S01]  /*08d0*/  LDC.64 R4, c[0x0][0x388] ;  /* 0x0000e200ff047b82 */ /* 0x000e620000000a00 */
[----:B------:R-:W-:-:S04]  /*08e0*/  IMAD R11, R0, R2, R11 ;  /* 0x00000002000b7224 */ /* 0x000fc800078e020b */
[----:B------:R-:W-:-:S04]  /*08f0*/  IMAD R3, R11, R2, R10 ;  /* 0x000000020b037224 */ /* 0x000fc800078e020a */
[----:B-1----:R-:W-:-:S05]  /*0900*/  IMAD.WIDE R2, R3, 0x4, R4 ;  /* 0x0000000403027825 */ /* 0x002fca00078e0204 */
[----:B0-----:R-:W-:Y:S01]  /*0910*/  STG.E desc[UR6][R2.64], R18 ;  /* 0x0000001202007986 */ /* 0x001fe2000c101906 */
[----:B------:R-:W-:Y:S05]  /*0920*/  EXIT ;  /* 0x000000000000794d */ /* 0x000fea0003800000 */
.L_x_5:
[----:B------:R-:W-:-:S00]  /*0930*/  BRA `(.L_x_5) ;  /* 0xfffffffc00fc7947 */ /* 0x000fc0000383ffff */
[----:B------:R-:W-:-:S00]  /*0940*/  NOP ;  /* 0x0000000000007918 */ /* 0x000fc00000000000 */
        /* <DEDUP_REMOVED lines=11> */
.L_x_6:


//--------------------- .nv.shared.reserved.0     --------------------------
	.section	.nv.shared.reserved.0,"aw",@nobits
	.weak		__nv_reservedSMEM_offset_0_alias
	.size		__nv_reservedSMEM_offset_0_alias, 0, 64
	.other		__nv_reservedSMEM_offset_0_alias,@"STO_CUDA_RESERVED_SHARED STV_DEFAULT"
__nv_reservedSMEM_offset_0_alias:
	.zero		0
	.zero		64


//--------------------- .nv.constant0._Z21loop_workshare_kernelPfS_ii --------------------------
	.section	.nv.constant0._Z21loop_workshare_kernelPfS_ii,"a",@progbits
	.sectionflags	@""
	.align	4
.nv.constant0._Z21loop_workshare_kernelPfS_ii:
	.zero		920


//--------------------- SYMBOLS --------------------------

	.type		.nv.reservedSmem.offset0,@object
	.size		.nv.reservedSmem.offset0,0x4
